	.headerflags	@"EF_CUDA_TEXMODE_UNIFIED EF_CUDA_64BIT_ADDRESS EF_CUDA_SM86 EF_CUDA_VIRTUAL_SM(EF_CUDA_SM86)"
	.elftype	@"ET_EXEC"


//--------------------- .nv.info                  --------------------------
	.section	.nv.info,"",@"SHT_CUDA_INFO"
	.align	4


	//----- nvinfo : EIATTR_REGCOUNT
	.align		4
        /*0000*/ 	.byte	0x04, 0x2f
        /*0002*/ 	.short	(.L_2 - .L_1)
	.align		4
.L_1:
        /*0004*/ 	.word	index@(triton_per_fused_add_mean_mul_pow_rsqrt_9)
        /*0008*/ 	.word	0x00000023


	//----- nvinfo : EIATTR_FRAME_SIZE
	.align		4
.L_2:
        /*000c*/ 	.byte	0x04, 0x11
        /*000e*/ 	.short	(.L_4 - .L_3)
	.align		4
.L_3:
        /*0010*/ 	.word	index@(triton_per_fused_add_mean_mul_pow_rsqrt_9)
        /*0014*/ 	.word	0x00000000


	//----- nvinfo : EIATTR_MIN_STACK_SIZE
	.align		4
.L_4:
        /*0018*/ 	.byte	0x04, 0x12
        /*001a*/ 	.short	(.L_6 - .L_5)
	.align		4
.L_5:
        /*001c*/ 	.word	index@(triton_per_fused_add_mean_mul_pow_rsqrt_9)
        /*0020*/ 	.word	0x00000000
.L_6:


//--------------------- .nv.info.triton_per_fused_add_mean_mul_pow_rsqrt_9 --------------------------
	.section	.nv.info.triton_per_fused_add_mean_mul_pow_rsqrt_9,"",@"SHT_CUDA_INFO"
	.sectionflags	@""
	.align	4


	//----- nvinfo : EIATTR_CUDA_API_VERSION
	.align		4
        /*0000*/ 	.byte	0x04, 0x37
        /*0002*/ 	.short	(.L_8 - .L_7)
.L_7:
        /*0004*/ 	.word	0x00000080


	//----- nvinfo : EIATTR_SW2861232_WAR
	.align		4
.L_8:
        /*0008*/ 	.byte	0x01, 0x35
	.zero		2


	//----- nvinfo : EIATTR_PARAM_CBANK
	.align		4
        /*000c*/ 	.byte	0x04, 0x0a
        /*000e*/ 	.short	(.L_10 - .L_9)
	.align		4
.L_9:
        /*0010*/ 	.word	index@(.nv.constant0.triton_per_fused_add_mean_mul_pow_rsqrt_9)
        /*0014*/ 	.short	0x0160
        /*0016*/ 	.short	0x0048


	//----- nvinfo : EIATTR_CBANK_PARAM_SIZE
	.align		4
.L_10:
        /*0018*/ 	.byte	0x03, 0x19
        /*001a*/ 	.short	0x0048


	//----- nvinfo : EIATTR_KPARAM_INFO
	.align		4
        /*001c*/ 	.byte	0x04, 0x17
        /*001e*/ 	.short	(.L_12 - .L_11)
.L_11:
        /*0020*/ 	.word	0x00000000
        /*0024*/ 	.short	0x0009
        /*0026*/ 	.short	0x0040
        /*0028*/ 	.byte	0x00, 0xf4, 0x21, 0x00


	//----- nvinfo : EIATTR_KPARAM_INFO
	.align		4
.L_12:
        /*002c*/ 	.byte	0x04, 0x17
        /*002e*/ 	.short	(.L_14 - .L_13)
.L_13:
        /*0030*/ 	.word	0x00000000
        /*0034*/ 	.short	0x0008
        /*0036*/ 	.short	0x003c
        /*0038*/ 	.byte	0x00, 0xf0, 0x11, 0x00


	//----- nvinfo : EIATTR_KPARAM_INFO
	.align		4
.L_14:
        /*003c*/ 	.byte	0x04, 0x17
        /*003e*/ 	.short	(.L_16 - .L_15)
.L_15:
        /*0040*/ 	.word	0x00000000
        /*0044*/ 	.short	0x0007
        /*0046*/ 	.short	0x0038
        /*0048*/ 	.byte	0x00, 0xf0, 0x11, 0x00


	//----- nvinfo : EIATTR_KPARAM_INFO
	.align		4
.L_16:
        /*004c*/ 	.byte	0x04, 0x17
        /*004e*/ 	.short	(.L_18 - .L_17)
.L_17:
        /*0050*/ 	.word	0x00000000
        /*0054*/ 	.short	0x0006
        /*0056*/ 	.short	0x0030
        /*0058*/ 	.byte	0x00, 0xf4, 0x21, 0x00


	//----- nvinfo : EIATTR_KPARAM_INFO
	.align		4
.L_18:
        /*005c*/ 	.byte	0x04, 0x17
        /*005e*/ 	.short	(.L_20 - .L_19)
.L_19:
        /*0060*/ 	.word	0x00000000
        /*0064*/ 	.short	0x0005
        /*0066*/ 	.short	0x0028
        /*0068*/ 	.byte	0x00, 0xf4, 0x21, 0x00


	//----- nvinfo : EIATTR_KPARAM_INFO
	.align		4
.L_20:
        /*006c*/ 	.byte	0x04, 0x17
        /*006e*/ 	.short	(.L_22 - .L_21)
.L_21:
        /*0070*/ 	.word	0x00000000
        /*0074*/ 	.short	0x0004
        /*0076*/ 	.short	0x0020
        /*0078*/ 	.byte	0x00, 0xf4, 0x21, 0x00


	//----- nvinfo : EIATTR_KPARAM_INFO
	.align		4
.L_22:
        /*007c*/ 	.byte	0x04, 0x17
        /*007e*/ 	.short	(.L_24 - .L_23)
.L_23:
        /*0080*/ 	.word	0x00000000
        /*0084*/ 	.short	0x0003
        /*0086*/ 	.short	0x0018
        /*0088*/ 	.byte	0x00, 0xf4, 0x21, 0x00


	//----- nvinfo : EIATTR_KPARAM_INFO
	.align		4
.L_24:
        /*008c*/ 	.byte	0x04, 0x17
        /*008e*/ 	.short	(.L_26 - .L_25)
.L_25:
        /*0090*/ 	.word	0x00000000
        /*0094*/ 	.short	0x0002
        /*0096*/ 	.short	0x0010
        /*0098*/ 	.byte	0x00, 0xf4, 0x21, 0x00


	//----- nvinfo : EIATTR_KPARAM_INFO
	.align		4
.L_26:
        /*009c*/ 	.byte	0x04, 0x17
        /*009e*/ 	.short	(.L_28 - .L_27)
.L_27:
        /*00a0*/ 	.word	0x00000000
        /*00a4*/ 	.short	0x0001
        /*00a6*/ 	.short	0x0008
        /*00a8*/ 	.byte	0x00, 0xf4, 0x21, 0x00


	//----- nvinfo : EIATTR_KPARAM_INFO
	.align		4
.L_28:
        /*00ac*/ 	.byte	0x04, 0x17
        /*00ae*/ 	.short	(.L_30 - .L_29)
.L_29:
        /*00b0*/ 	.word	0x00000000
        /*00b4*/ 	.short	0x0000
        /*00b6*/ 	.short	0x0000
        /*00b8*/ 	.byte	0x00, 0xf4, 0x21, 0x00


	//----- nvinfo : EIATTR_MAXREG_COUNT
	.align		4
.L_30:
        /*00bc*/ 	.byte	0x03, 0x1b
        /*00be*/ 	.short	0x00ff


	//----- nvinfo : EIATTR_COOP_GROUP_MASK_REGIDS
	.align		4
        /*00c0*/ 	.byte	0x04, 0x29
        /*00c2*/ 	.short	(.L_32 - .L_31)


	//   ....[0]....
.L_31:
        /*00c4*/ 	.word	0xffffffff


	//   ....[1]....
        /*00c8*/ 	.word	0xffffffff


	//   ....[2]....
        /*00cc*/ 	.word	0xffffffff


	//   ....[3]....
        /*00d0*/ 	.word	0xffffffff


	//   ....[4]....
        /*00d4*/ 	.word	0xffffffff


	//   ....[5]....
        /*00d8*/ 	.word	0xffffffff


	//   ....[6]....
        /*00dc*/ 	.word	0xffffffff


	//----- nvinfo : EIATTR_COOP_GROUP_INSTR_OFFSETS
	.align		4
.L_32:
        /*00e0*/ 	.byte	0x04, 0x28
        /*00e2*/ 	.short	(.L_34 - .L_33)


	//   ....[0]....
.L_33:
        /*00e4*/ 	.word	0x00000340


	//   ....[1]....
        /*00e8*/ 	.word	0x00000390


	//   ....[2]....
        /*00ec*/ 	.word	0x00000400


	//   ....[3]....
        /*00f0*/ 	.word	0x00000420


	//   ....[4]....
        /*00f4*/ 	.word	0x00000440


	//   ....[5]....
        /*00f8*/ 	.word	0x000004b0


	//   ....[6]....
        /*00fc*/ 	.word	0x000004e0


	//----- nvinfo : EIATTR_EXIT_INSTR_OFFSETS
	.align		4
.L_34:
        /*0100*/ 	.byte	0x04, 0x1c
        /*0102*/ 	.short	(.L_36 - .L_35)


	//   ....[0]....
.L_35:
        /*0104*/ 	.word	0x00000610


	//   ....[1]....
        /*0108*/ 	.word	0x00000630


	//----- nvinfo : EIATTR_REQNTID
	.align		4
.L_36:
        /*010c*/ 	.byte	0x04, 0x10
        /*010e*/ 	.short	(.L_38 - .L_37)
.L_37:
        /*0110*/ 	.word	0x00000080
        /*0114*/ 	.word	0x00000001
        /*0118*/ 	.word	0x00000001
.L_38:


//--------------------- .nv.callgraph             --------------------------
	.section	.nv.callgraph,"",@"SHT_CUDA_CALLGRAPH"
	.align	4
	.sectionentsize	8
	.align		4
        /*0000*/ 	.word	0x00000000
	.align		4
        /*0004*/ 	.word	0xffffffff
	.align		4
        /*0008*/ 	.word	0x00000000
	.align		4
        /*000c*/ 	.word	0xfffffffe
	.align		4
        /*0010*/ 	.word	0x00000000
	.align		4
        /*0014*/ 	.word	0xfffffffd
	.align		4
        /*0018*/ 	.word	0x00000000
	.align		4
        /*001c*/ 	.word	0xfffffffc


//--------------------- .nv.rel.action            --------------------------
	.section	.nv.rel.action,"",@"SHT_CUDA_RELOCINFO"
	.align	8
	.sectionentsize	8
        /*0000*/ 	.byte	0x73, 0x00, 0x00, 0x00, 0x00, 0x00, 0x00, 0x00, 0x00, 0x00, 0x00, 0x11, 0x25, 0x00, 0x05, 0x36


//--------------------- .nv.constant4             --------------------------
	.section	.nv.constant4,"a",@progbits
	.align	8
	.align		8
.nv.constant4:
        /*0000*/ 	.dword	_$_str


//--------------------- .nv.constant0.triton_per_fused_add_mean_mul_pow_rsqrt_9 --------------------------
	.section	.nv.constant0.triton_per_fused_add_mean_mul_pow_rsqrt_9,"a",@progbits
	.sectionflags	@""
	.align	4
.nv.constant0.triton_per_fused_add_mean_mul_pow_rsqrt_9:
	.zero		424


//--------------------- .text.triton_per_fused_add_mean_mul_pow_rsqrt_9 --------------------------
	.section	.text.triton_per_fused_add_mean_mul_pow_rsqrt_9,"ax",@progbits
	.sectionflags	@"SHF_BARRIERS=1"
	.sectioninfo	@"SHI_REGISTERS=35"
	.align	128
        .global         triton_per_fused_add_mean_mul_pow_rsqrt_9
        .type           triton_per_fused_add_mean_mul_pow_rsqrt_9,@function
        .size           triton_per_fused_add_mean_mul_pow_rsqrt_9,(.L_x_1 - triton_per_fused_add_mean_mul_pow_rsqrt_9)
        .other          triton_per_fused_add_mean_mul_pow_rsqrt_9,@"STO_CUDA_ENTRY STV_DEFAULT"
triton_per_fused_add_mean_mul_pow_rsqrt_9:
.text.triton_per_fused_add_mean_mul_pow_rsqrt_9:
[----:B------:R-:W-:Y:S02]  /*0000*/  MOV R1, c[0x0][0x28] ;  /* 0x00000a0000017a02 */ /* 0x000fe40000000f00 */
[----:B------:R-:W0:Y:S01]  /*0010*/  S2R R0, SR_TID.X ;  /* 0x0000000000007919 */ /* 0x000e220000002100 */
[----:B------:R-:W-:Y:S01]  /*0020*/  MOV R25, 0x4 ;  /* 0x0000000400197802 */ /* 0x000fe20000000f00 */
[----:B------:R-:W-:Y:S01]  /*0030*/  CS2R R4, SRZ ;  /* 0x0000000000047805 */ /* 0x000fe2000001ff00 */
[----:B------:R-:W-:Y:S01]  /*0040*/  CS2R R6, SRZ ;  /* 0x0000000000067805 */ /* 0x000fe2000001ff00 */
[----:B------:R-:W1:Y:S01]  /*0050*/  S2R R3, SR_CTAID.X ;  /* 0x0000000000037919 */ /* 0x000e620000002500 */
[----:B------:R-:W-:Y:S01]  /*0060*/  CS2R R12, SRZ ;  /* 0x00000000000c7805 */ /* 0x000fe2000001ff00 */
[----:B------:R-:W-:Y:S01]  /*0070*/  CS2R R14, SRZ ;  /* 0x00000000000e7805 */ /* 0x000fe2000001ff00 */
[----:B------:R-:W-:Y:S01]  /*0080*/  ULDC.64 UR4, c[0x0][0x118] ;  /* 0x0000460000047ab9 */ /* 0x000fe20000000a00 */
[----:B------:R-:W-:Y:S01]  /*0090*/  CS2R R8, SRZ ;  /* 0x0000000000087805 */ /* 0x000fe2000001ff00 */
[----:B0-----:R-:W-:-:S04]  /*00a0*/  SHF.L.U32 R24, R0, 0x2, RZ ;  /* 0x0000000200187819 */ /* 0x001fc800000006ff */
[----:B------:R-:W-:-:S04]  /*00b0*/  LOP3.LUT R24, R24, 0x1fc, RZ, 0xc0, !PT ;  /* 0x000001fc18187812 */ /* 0x000fc800078ec0ff */
[----:B------:R-:W-:Y:S01]  /*00c0*/  ISETP.GE.U32.AND P0, PT, R24, 0x180, PT ;  /* 0x000001801800780c */ /* 0x000fe20003f06070 */
[----:B-1----:R-:W-:Y:S01]  /*00d0*/  IMAD R26, R3, 0x180, R24 ;  /* 0x00000180031a7824 */ /* 0x002fe200078e0218 */
[----:B------:R-:W-:-:S03]  /*00e0*/  CS2R R10, SRZ ;  /* 0x00000000000a7805 */ /* 0x000fc6000001ff00 */
[----:B------:R-:W-:-:S04]  /*00f0*/  IMAD.WIDE R18, R26, R25, c[0x0][0x168] ;  /* 0x00005a001a127625 */ /* 0x000fc800078e0219 */
[----:B------:R-:W-:Y:S01]  /*0100*/  IMAD.WIDE R2, R26, R25, c[0x0][0x160] ;  /* 0x000058001a027625 */ /* 0x000fe200078e0219 */
[----:B------:R-:W-:-:S03]  /*0110*/  CS2R R16, SRZ ;  /* 0x0000000000107805 */ /* 0x000fc6000001ff00 */
[CC--:B------:R-:W-:Y:S01]  /*0120*/  IMAD.WIDE R28, R26.reuse, R25.reuse, c[0x0][0x170] ;  /* 0x00005c001a1c7625 */ /* 0x0c0fe200078e0219 */
[----:B------:R0:W2:Y:S04]  /*0130*/  @!P0 LDG.E.128 R4, [R18.64] ;  /* 0x0000000412048981 */ /* 0x0000a8000c1e1d00 */
[----:B------:R-:W2:Y:S01]  /*0140*/  @!P0 LDG.E.128 R12, [R2.64] ;  /* 0x00000004020c8981 */ /* 0x000ea2000c1e1d00 */
[----:B------:R-:W-:Y:S01]  /*0150*/  IMAD.WIDE R30, R26, R25, c[0x0][0x178] ;  /* 0x00005e001a1e7625 */ /* 0x000fe200078e0219 */
[----:B------:R-:W-:Y:S02]  /*0160*/  CS2R R20, SRZ ;  /* 0x0000000000147805 */ /* 0x000fe4000001ff00 */
[----:B------:R1:W3:Y:S01]  /*0170*/  @!P0 LDG.E.128 R8, [R28.64] ;  /* 0x000000041c088981 */ /* 0x0002e2000c1e1d00 */
[----:B0-----:R-:W-:Y:S01]  /*0180*/  CS2R R18, SRZ ;  /* 0x0000000000127805 */ /* 0x001fe2000001ff00 */
[----:B------:R-:W-:-:S05]  /*0190*/  CS2R R22, SRZ ;  /* 0x0000000000167805 */ /* 0x000fca000001ff00 */
[----:B------:R-:W4:Y:S01]  /*01a0*/  @!P0 LDG.E.128 R16, [R30.64] ;  /* 0x000000041e108981 */ /* 0x000f22000c1e1d00 */
[----:B-1----:R-:W-:-:S05]  /*01b0*/  IMAD.WIDE R28, R26, R25, c[0x0][0x180] ;  /* 0x000060001a1c7625 */ /* 0x002fca00078e0219 */
[----:B------:R-:W5:Y:S01]  /*01c0*/  @!P0 LDG.E.128 R20, [R28.64] ;  /* 0x000000041c148981 */ /* 0x000f62000c1e1d00 */
[C---:B------:R-:W-:Y:S02]  /*01d0*/  LOP3.LUT P1, RZ, R0.reuse, 0x1f, RZ, 0xc0, !PT ;  /* 0x0000001f00ff7812 */ /* 0x040fe4000782c0ff */
[----:B------:R-:W-:Y:S01]  /*01e0*/  ISETP.GE.U32.AND P2, PT, R0, 0x4, PT ;  /* 0x000000040000780c */ /* 0x000fe20003f46070 */
[----:B--2---:R-:W-:Y:S01]  /*01f0*/  FADD R32, R5, R13 ;  /* 0x0000000d05207221 */ /* 0x004fe20000000000 */
[----:B------:R-:W-:-:S03]  /*0200*/  FADD R5, R4, R12 ;  /* 0x0000000c04057221 */ /* 0x000fc60000000000 */
[----:B---3--:R-:W-:Y:S01]  /*0210*/  FADD R32, R32, R9 ;  /* 0x0000000920207221 */ /* 0x008fe20000000000 */
[----:B------:R-:W-:Y:S01]  /*0220*/  FADD R5, R5, R8 ;  /* 0x0000000805057221 */ /* 0x000fe20000000000 */
[----:B------:R-:W-:Y:S01]  /*0230*/  FADD R9, R6, R14 ;  /* 0x0000000e06097221 */ /* 0x000fe20000000000 */
[----:B------:R-:W-:Y:S01]  /*0240*/  FADD R4, R7, R15 ;  /* 0x0000000f07047221 */ /* 0x000fe20000000000 */
[----:B----4-:R-:W-:Y:S01]  /*0250*/  FADD R32, R32, R17 ;  /* 0x0000001120207221 */ /* 0x010fe20000000000 */
[----:B------:R-:W-:Y:S01]  /*0260*/  FADD R5, R5, R16 ;  /* 0x0000001005057221 */ /* 0x000fe20000000000 */
[----:B------:R-:W-:Y:S01]  /*0270*/  FADD R9, R9, R10 ;  /* 0x0000000a09097221 */ /* 0x000fe20000000000 */
[----:B------:R-:W-:Y:S01]  /*0280*/  FADD R4, R4, R11 ;  /* 0x0000000b04047221 */ /* 0x000fe20000000000 */
[----:B-----5:R-:W-:Y:S01]  /*0290*/  FADD R21, R32, R21 ;  /* 0x0000001520157221 */ /* 0x020fe20000000000 */
[----:B------:R-:W-:Y:S01]  /*02a0*/  FADD R20, R5, R20 ;  /* 0x0000001405147221 */ /* 0x000fe20000000000 */
[----:B------:R-:W-:-:S02]  /*02b0*/  FADD R9, R9, R18 ;  /* 0x0000001209097221 */ /* 0x000fc40000000000 */
[----:B------:R-:W-:Y:S01]  /*02c0*/  FMUL R5, R21, R21 ;  /* 0x0000001515057220 */ /* 0x000fe20000400000 */
[----:B------:R-:W-:Y:S01]  /*02d0*/  FADD R4, R4, R19 ;  /* 0x0000001304047221 */ /* 0x000fe20000000000 */
[----:B------:R-:W-:Y:S02]  /*02e0*/  FADD R22, R9, R22 ;  /* 0x0000001609167221 */ /* 0x000fe40000000000 */
[----:B------:R-:W-:Y:S01]  /*02f0*/  FFMA R5, R20, R20, R5 ;  /* 0x0000001414057223 */ /* 0x000fe20000000005 */
[----:B------:R-:W-:-:S03]  /*0300*/  FADD R23, R4, R23 ;  /* 0x0000001704177221 */ /* 0x000fc60000000000 */
[----:B------:R-:W-:-:S04]  /*0310*/  FFMA R4, R22, R22, R5 ;  /* 0x0000001616047223 */ /* 0x000fc80000000005 */
[----:B------:R-:W-:-:S05]  /*0320*/  FFMA R4, R23, R23, R4 ;  /* 0x0000001717047223 */ /* 0x000fca0000000004 */
[----:B------:R-:W-:-:S05]  /*0330*/  FSEL R12, R4, RZ, !P0 ;  /* 0x000000ff040c7208 */ /* 0x000fca0004000000 */
[----:B------:R-:W0:Y:S01]  /*0340*/  SHFL.BFLY PT, R13, R12, 0x10, 0x1f ;  /* 0x0e001f000c0d7f89 */ /* 0x000e2200000e0000 */
[----:B------:R-:W-:Y:S02]  /*0350*/  @!P0 MOV R10, 0x0 ;  /* 0x00000000000a8802 */ /* 0x000fe40000000f00 */
[----:B------:R-:W-:Y:S02]  /*0360*/  @!P0 MOV R11, 0x14f00000 ;  /* 0x14f00000000b8802 */ /* 0x000fe40000000f00 */
[----:B------:R-:W1:Y:S01]  /*0370*/  @!P0 R2UR UR6, R10 ;  /* 0x000000000a0683c2 */ /* 0x000e6200000e0000 */
[----:B0-----:R-:W-:-:S05]  /*0380*/  FADD R13, R12, R13 ;  /* 0x0000000d0c0d7221 */ /* 0x001fca0000000000 */
[----:B------:R-:W0:Y:S02]  /*0390*/  SHFL.BFLY PT, R14, R13, 0x8, 0x1f ;  /* 0x0d001f000d0e7f89 */ /* 0x000e2400000e0000 */
[----:B------:R-:W1:Y:S01]  /*03a0*/  @!P0 R2UR UR7, R11 ;  /* 0x000000000b0783c2 */ /* 0x000e6200000e0000 */
[----:B------:R-:W-:Y:S01]  /*03b0*/  CS2R R4, SRZ ;  /* 0x0000000000047805 */ /* 0x000fe2000001ff00 */
[----:B------:R-:W-:Y:S01]  /*03c0*/  CS2R R6, SRZ ;  /* 0x0000000000067805 */ /* 0x000fe2000001ff00 */
[----:B------:R-:W-:Y:S01]  /*03d0*/  IMAD.WIDE.U32 R8, R24, R25, c[0x0][0x188] ;  /* 0x0000620018087625 */ /* 0x000fe200078e0019 */
[----:B0-----:R-:W-:-:S04]  /*03e0*/  FADD R14, R13, R14 ;  /* 0x0000000e0d0e7221 */ /* 0x001fc80000000000 */
[----:B-1----:R0:W2:Y:S04]  /*03f0*/  @!P0 LDG.E.EL.128 R4, desc[UR6][R8.64] ;  /* 0x0000000608048981 */ /* 0x0020a8200c2e1d00 */
[----:B------:R-:W1:Y:S02]  /*0400*/  SHFL.BFLY PT, R11, R14, 0x4, 0x1f ;  /* 0x0c801f000e0b7f89 */ /* 0x000e6400000e0000 */
[----:B-1----:R-:W-:-:S05]  /*0410*/  FADD R11, R14, R11 ;  /* 0x0000000b0e0b7221 */ /* 0x002fca0000000000 */
[----:B------:R-:W1:Y:S02]  /*0420*/  SHFL.BFLY PT, R10, R11, 0x2, 0x1f ;  /* 0x0c401f000b0a7f89 */ /* 0x000e6400000e0000 */
[----:B-1----:R-:W-:-:S05]  /*0430*/  FADD R10, R11, R10 ;  /* 0x0000000a0b0a7221 */ /* 0x002fca0000000000 */
[----:B------:R-:W1:Y:S01]  /*0440*/  SHFL.BFLY PT, R15, R10, 0x1, 0x1f ;  /* 0x0c201f000a0f7f89 */ /* 0x000e6200000e0000 */
[----:B0-----:R-:W-:-:S04]  /*0450*/  SHF.R.U32.HI R8, RZ, 0x3, R0 ;  /* 0x00000003ff087819 */ /* 0x001fc80000011600 */
[----:B------:R-:W-:Y:S01]  /*0460*/  LOP3.LUT R8, R8, 0xc, RZ, 0xc0, !PT ;  /* 0x0000000c08087812 */ /* 0x000fe200078ec0ff */
[----:B-1----:R-:W-:-:S05]  /*0470*/  FADD R15, R10, R15 ;  /* 0x0000000f0a0f7221 */ /* 0x002fca0000000000 */
[----:B------:R-:W-:Y:S04]  /*0480*/  @!P1 STS [R8], R15 ;  /* 0x0000000f08009388 */ /* 0x000fe80000000800 */
[----:B------:R-:W-:Y:S06]  /*0490*/  BAR.SYNC.DEFER_BLOCKING 0x0 ;  /* 0x0000000000007b1d */ /* 0x000fec0000010000 */
[----:B------:R-:W0:Y:S04]  /*04a0*/  @!P2 LDS R27, [R0.X4] ;  /* 0x00000000001ba984 */ /* 0x000e280000004800 */
[----:B0-----:R-:W0:Y:S01]  /*04b0*/  SHFL.BFLY PT, R12, R27, 0x2, 0x1f ;  /* 0x0c401f001b0c7f89 */ /* 0x001e2200000e0000 */
[----:B------:R-:W-:Y:S01]  /*04c0*/  ISETP.NE.AND P1, PT, R0, RZ, PT ;  /* 0x000000ff0000720c */ /* 0x000fe20003f25270 */
[----:B0-----:R-:W-:-:S05]  /*04d0*/  FADD R12, R27, R12 ;  /* 0x0000000c1b0c7221 */ /* 0x001fca0000000000 */
[----:B------:R-:W0:Y:S02]  /*04e0*/  SHFL.BFLY PT, R9, R12, 0x1, 0x1f ;  /* 0x0c201f000c097f89 */ /* 0x000e2400000e0000 */
[----:B0-----:R-:W-:-:S05]  /*04f0*/  FADD R9, R12, R9 ;  /* 0x000000090c097221 */ /* 0x001fca0000000000 */
[----:B------:R-:W-:Y:S04]  /*0500*/  @!P1 STS [R0.X4], R9 ;  /* 0x0000000900009388 */ /* 0x000fe80000004800 */
[----:B------:R-:W-:Y:S06]  /*0510*/  BAR.SYNC.DEFER_BLOCKING 0x0 ;  /* 0x0000000000007b1d */ /* 0x000fec0000010000 */
[----:B------:R-:W0:Y:S01]  /*0520*/  LDS R10, [RZ] ;  /* 0x00000000ff0a7984 */ /* 0x000e220000000800 */
[----:B------:R-:W-:-:S03]  /*0530*/  MOV R11, 0x3b2aaaab ;  /* 0x3b2aaaab000b7802 */ /* 0x000fc60000000f00 */
[----:B------:R1:W-:Y:S01]  /*0540*/  @!P0 STG.E.128 [R2.64], R20 ;  /* 0x0000001402008986 */ /* 0x0003e2000c101d04 */
[----:B------:R-:W-:Y:S01]  /*0550*/  IMAD.WIDE R26, R26, R25, c[0x0][0x190] ;  /* 0x000064001a1a7625 */ /* 0x000fe200078e0219 */
[----:B0-----:R-:W-:-:S04]  /*0560*/  FADD R10, RZ, R10 ;  /* 0x0000000aff0a7221 */ /* 0x001fc80000000000 */
[----:B------:R-:W-:-:S06]  /*0570*/  FFMA R10, R10, R11, 9.9999999747524270788e-07 ;  /* 0x358637bd0a0a7423 */ /* 0x000fcc000000000b */
[----:B------:R-:W0:Y:S02]  /*0580*/  MUFU.RSQ R10, R10 ;  /* 0x0000000a000a7308 */ /* 0x000e240000001400 */
[-C--:B0-----:R-:W-:Y:S01]  /*0590*/  FMUL R11, R20, R10.reuse ;  /* 0x0000000a140b7220 */ /* 0x081fe20000400000 */
[-C--:B------:R-:W-:Y:S01]  /*05a0*/  FMUL R8, R21, R10.reuse ;  /* 0x0000000a15087220 */ /* 0x080fe20000400000 */
[-C--:B------:R-:W-:Y:S01]  /*05b0*/  FMUL R13, R22, R10.reuse ;  /* 0x0000000a160d7220 */ /* 0x080fe20000400000 */
[----:B------:R-:W-:Y:S01]  /*05c0*/  FMUL R0, R23, R10 ;  /* 0x0000000a17007220 */ /* 0x000fe20000400000 */
[----:B--2---:R-:W-:Y:S01]  /*05d0*/  FMUL R4, R11, R4 ;  /* 0x000000040b047220 */ /* 0x004fe20000400000 */
[----:B------:R-:W-:Y:S01]  /*05e0*/  FMUL R5, R8, R5 ;  /* 0x0000000508057220 */ /* 0x000fe20000400000 */
[----:B------:R-:W-:Y:S01]  /*05f0*/  FMUL R6, R13, R6 ;  /* 0x000000060d067220 */ /* 0x000fe20000400000 */
[----:B------:R-:W-:Y:S01]  /*0600*/  FMUL R7, R0, R7 ;  /* 0x0000000700077220 */ /* 0x000fe20000400000 */
[----:B------:R-:W-:Y:S06]  /*0610*/  @P0 EXIT ;  /* 0x000000000000094d */ /* 0x000fec0003800000 */
[----:B-1----:R-:W-:Y:S01]  /*0620*/  STG.E.128 [R26.64], R4 ;  /* 0x000000041a007986 */ /* 0x002fe2000c101d04 */
[----:B------:R-:W-:Y:S05]  /*0630*/  EXIT ;  /* 0x000000000000794d */ /* 0x000fea0003800000 */
.L_x_0:
[----:B------:R-:W-:-:S00]  /*0640*/  BRA `(.L_x_0) ;  /* 0xfffffff000007947 */ /* 0x000fc0000383ffff */
[----:B------:R-:W-:-:S00]  /*0650*/  NOP ;  /* 0x0000000000007918 */ /* 0x000fc00000000000 */
        /* <DEDUP_REMOVED lines=10> */
.L_x_1:


//--------------------- .nv.global.init           --------------------------
	.section	.nv.global.init,"aw",@progbits
.nv.global.init:
	.type		_$_str,@object
	.size		_$_str,(.L_0 - _$_str)
_$_str:
        /*0000*/ 	.byte	0x5f, 0x5f, 0x43, 0x55, 0x44, 0x41, 0x5f, 0x46, 0x54, 0x5a, 0x00
.L_0:


//--------------------- .nv.shared.triton_per_fused_add_mean_mul_pow_rsqrt_9 --------------------------
	.section	.nv.shared.triton_per_fused_add_mean_mul_pow_rsqrt_9,"aw",@nobits
	.sectionflags	@""
	.align	16
